//
// Generated by NVIDIA NVVM Compiler
//
// Compiler Build ID: CL-36424714
// Cuda compilation tools, release 13.0, V13.0.88
// Based on NVVM 20.0.0
//

.version 9.0
.target sm_100
.address_size 64

	// .globl	_Z11randomArrayPii

.visible .entry _Z11randomArrayPii(
	.param .u64 .ptr .align 1 _Z11randomArrayPii_param_0,
	.param .u32 _Z11randomArrayPii_param_1
)
{
	.reg .b32 	%r<7>;
	.reg .b64 	%rd<5>;

	ld.param.u64 	%rd1, [_Z11randomArrayPii_param_0];
	ld.param.u32 	%r1, [_Z11randomArrayPii_param_1];
	cvta.to.global.u64 	%rd2, %rd1;
	mov.u32 	%r2, %ctaid.x;
	mov.u32 	%r3, %ntid.x;
	mov.u32 	%r4, %tid.x;
	mad.lo.s32 	%r5, %r2, %r3, %r4;
	mad.lo.s32 	%r6, %r1, %r4, %r2;
	mul.wide.s32 	%rd3, %r5, 4;
	add.s64 	%rd4, %rd2, %rd3;
	st.global.u32 	[%rd4], %r6;
	ret;

}


// ===== COMPILED SASS (sm_100) =====

	.target	sm_100

	.elftype	@"ET_EXEC"


//--------------------- .note.nv.tkinfo           --------------------------
	.section	.note.nv.tkinfo,"",@"SHT_NOTE"
	.sectionflags	@"SHF_NOTE_NV_TKINFO"
	.tkinfo
        /*0018*/ 	.word	0x00000002
        /*0030*/ 	.string	""
        /*0030*/ 	.string	"ptxas"
        /*0030*/ 	.string	"Cuda compilation tools, release 13.0, V13.0.88"
        /*0030*/ 	.string	"Build cuda_13.0.r13.0/compiler.36424714_0"
        /*0030*/ 	.string	"-arch sm_100 -m 64 "



//--------------------- .note.nv.cuinfo           --------------------------
	.section	.note.nv.cuinfo,"",@"SHT_NOTE"
	.sectionflags	@"SHF_NOTE_NV_CUINFO"
        /*0018*/ 	.short	0x0002
        /*001a*/ 	.short	0x0064
        /*001c*/ 	.short	0x0082
	.zero		2


//--------------------- .nv.info                  --------------------------
	.section	.nv.info,"",@"SHT_CUDA_INFO"
	.align	4


	//----- nvinfo : EIATTR_REGCOUNT
	.align		4
        /*0000*/ 	.byte	0x04, 0x2f
        /*0002*/ 	.short	(.L_1 - .L_0)
	.align		4
.L_0:
        /*0004*/ 	.word	index@(_Z11randomArrayPii)
        /*0008*/ 	.word	0x0000000a


	//----- nvinfo : EIATTR_FRAME_SIZE
	.align		4
.L_1:
        /*000c*/ 	.byte	0x04, 0x11
        /*000e*/ 	.short	(.L_3 - .L_2)
	.align		4
.L_2:
        /*0010*/ 	.word	index@(_Z11randomArrayPii)
        /*0014*/ 	.word	0x00000000


	//----- nvinfo : EIATTR_MIN_STACK_SIZE
	.align		4
.L_3:
        /*0018*/ 	.byte	0x04, 0x12
        /*001a*/ 	.short	(.L_5 - .L_4)
	.align		4
.L_4:
        /*001c*/ 	.word	index@(_Z11randomArrayPii)
        /*0020*/ 	.word	0x00000000
.L_5:


//--------------------- .nv.compat                --------------------------
	.section	.nv.compat,"",@"SHT_CUDA_COMPAT_INFO"
	.align	4
        /*0000*/ 	.byte	0x02, 0x09, 0x00, 0x00, 0x02, 0x02, 0x01, 0x00, 0x02, 0x05, 0x05, 0x00, 0x03, 0x07, 0x01, 0x01
        /*0010*/ 	.byte	0x02, 0x03, 0x00, 0x00, 0x02, 0x06, 0x01, 0x00, 0x04, 0x0b, 0x08, 0x00, 0x09, 0x00, 0x00, 0x00
        /*0020*/ 	.byte	0x00, 0x00, 0x00, 0x00


//--------------------- .nv.info._Z11randomArrayPii --------------------------
	.section	.nv.info._Z11randomArrayPii,"",@"SHT_CUDA_INFO"
	.sectionflags	@""
	.align	4


	//----- nvinfo : EIATTR_CUDA_API_VERSION
	.align		4
        /*0000*/ 	.byte	0x04, 0x37
        /*0002*/ 	.short	(.L_7 - .L_6)
.L_6:
        /*0004*/ 	.word	0x00000082


	//----- nvinfo : EIATTR_KPARAM_INFO
	.align		4
.L_7:
        /*0008*/ 	.byte	0x04, 0x17
        /*000a*/ 	.short	(.L_9 - .L_8)
.L_8:
        /*000c*/ 	.word	0x00000000
        /*0010*/ 	.short	0x0001
        /*0012*/ 	.short	0x0008
        /*0014*/ 	.byte	0x00, 0xf0, 0x11, 0x00


	//----- nvinfo : EIATTR_KPARAM_INFO
	.align		4
.L_9:
        /*0018*/ 	.byte	0x04, 0x17
        /*001a*/ 	.short	(.L_11 - .L_10)
.L_10:
        /*001c*/ 	.word	0x00000000
        /*0020*/ 	.short	0x0000
        /*0022*/ 	.short	0x0000
        /*0024*/ 	.byte	0x00, 0xf5, 0x21, 0x00


	//----- nvinfo : EIATTR_SPARSE_MMA_MASK
	.align		4
.L_11:
        /*0028*/ 	.byte	0x03, 0x50
        /*002a*/ 	.short	0x0000


	//----- nvinfo : EIATTR_MAXREG_COUNT
	.align		4
        /*002c*/ 	.byte	0x03, 0x1b
        /*002e*/ 	.short	0x00ff


	//----- nvinfo : EIATTR_MERCURY_ISA_VERSION
	.align		4
        /*0030*/ 	.byte	0x03, 0x5f
        /*0032*/ 	.short	0x0101


	//----- nvinfo : EIATTR_VRC_CTA_INIT_COUNT
	.align		4
        /*0034*/ 	.byte	0x02, 0x4a
	.zero		1
	.zero		1


	//----- nvinfo : EIATTR_EXIT_INSTR_OFFSETS
	.align		4
        /*0038*/ 	.byte	0x04, 0x1c
        /*003a*/ 	.short	(.L_13 - .L_12)


	//   ....[0]....
.L_12:
        /*003c*/ 	.word	0x000000b0


	//----- nvinfo : EIATTR_CBANK_PARAM_SIZE
	.align		4
.L_13:
        /*0040*/ 	.byte	0x03, 0x19
        /*0042*/ 	.short	0x000c


	//----- nvinfo : EIATTR_PARAM_CBANK
	.align		4
        /*0044*/ 	.byte	0x04, 0x0a
        /*0046*/ 	.short	(.L_15 - .L_14)
	.align		4
.L_14:
        /*0048*/ 	.word	index@(.nv.constant0._Z11randomArrayPii)
        /*004c*/ 	.short	0x0380
        /*004e*/ 	.short	0x000c


	//----- nvinfo : EIATTR_SW_WAR
	.align		4
.L_15:
        /*0050*/ 	.byte	0x04, 0x36
        /*0052*/ 	.short	(.L_17 - .L_16)
.L_16:
        /*0054*/ 	.word	0x00000008
.L_17:


//--------------------- .nv.callgraph             --------------------------
	.section	.nv.callgraph,"",@"SHT_CUDA_CALLGRAPH"
	.align	4
	.sectionentsize	8
	.align		4
        /*0000*/ 	.word	0x00000000
	.align		4
        /*0004*/ 	.word	0xffffffff
	.align		4
        /*0008*/ 	.word	0x00000000
	.align		4
        /*000c*/ 	.word	0xfffffffe
	.align		4
        /*0010*/ 	.word	0x00000000
	.align		4
        /*0014*/ 	.word	0xfffffffd
	.align		4
        /*0018*/ 	.word	0x00000000
	.align		4
        /*001c*/ 	.word	0xfffffffc


//--------------------- .text._Z11randomArrayPii  --------------------------
	.section	.text._Z11randomArrayPii,"ax",@progbits
	.align	128
        .global         _Z11randomArrayPii
        .type           _Z11randomArrayPii,@function
        .size           _Z11randomArrayPii,(.L_x_1 - _Z11randomArrayPii)
        .other          _Z11randomArrayPii,@"STO_CUDA_ENTRY STV_DEFAULT"
_Z11randomArrayPii:
.text._Z11randomArrayPii:
[----:B------:R-:W-:Y:S01]  /*0000*/  LDC R1, c[0x0][0x37c] ;  /* 0x0000df00ff017b82 */ /* 0x000fe20000000800 */
[----:B------:R-:W0:Y:S07]  /*0010*/  S2R R0, SR_TID.X ;  /* 0x0000000000007919 */ /* 0x000e2e0000002100 */
[----:B------:R-:W0:Y:S01]  /*0020*/  S2UR UR6, SR_CTAID.X ;  /* 0x00000000000679c3 */ /* 0x000e220000002500 */
[----:B------:R-:W1:Y:S07]  /*0030*/  LDCU.64 UR4, c[0x0][0x358] ;  /* 0x00006b00ff0477ac */ /* 0x000e6e0008000a00 */
[----:B------:R-:W0:Y:S08]  /*0040*/  LDC R5, c[0x0][0x360] ;  /* 0x0000d800ff057b82 */ /* 0x000e300000000800 */
[----:B------:R-:W2:Y:S08]  /*0050*/  LDC R7, c[0x0][0x388] ;  /* 0x0000e200ff077b82 */ /* 0x000eb00000000800 */
[----:B------:R-:W3:Y:S01]  /*0060*/  LDC.64 R2, c[0x0][0x380] ;  /* 0x0000e000ff027b82 */ /* 0x000ee20000000a00 */
[----:B0-----:R-:W-:-:S02]  /*0070*/  IMAD R5, R5, UR6, R0 ;  /* 0x0000000605057c24 */ /* 0x001fc4000f8e0200 */
[----:B--2---:R-:W-:Y:S02]  /*0080*/  IMAD R7, R0, R7, UR6 ;  /* 0x0000000600077e24 */ /* 0x004fe4000f8e0207 */
[----:B---3--:R-:W-:-:S05]  /*0090*/  IMAD.WIDE R2, R5, 0x4, R2 ;  /* 0x0000000405027825 */ /* 0x008fca00078e0202 */
[----:B-1----:R-:W-:Y:S01]  /*00a0*/  STG.E desc[UR4][R2.64], R7 ;  /* 0x0000000702007986 */ /* 0x002fe2000c101904 */
[----:B------:R-:W-:Y:S05]  /*00b0*/  EXIT ;  /* 0x000000000000794d */ /* 0x000fea0003800000 */
.L_x_0:
[----:B------:R-:W-:-:S00]  /*00c0*/  BRA `(.L_x_0) ;  /* 0xfffffffc00fc7947 */ /* 0x000fc0000383ffff */
[----:B------:R-:W-:-:S00]  /*00d0*/  NOP ;  /* 0x0000000000007918 */ /* 0x000fc00000000000 */
        /* <DEDUP_REMOVED lines=10> */
.L_x_1:


//--------------------- .nv.shared.reserved.0     --------------------------
	.section	.nv.shared.reserved.0,"aw",@nobits
	.weak		__nv_reservedSMEM_offset_0_alias
	.size		__nv_reservedSMEM_offset_0_alias, 0, 64
	.other		__nv_reservedSMEM_offset_0_alias,@"STO_CUDA_RESERVED_SHARED STV_DEFAULT"
__nv_reservedSMEM_offset_0_alias:
	.zero		0
	.zero		64


//--------------------- .nv.constant0._Z11randomArrayPii --------------------------
	.section	.nv.constant0._Z11randomArrayPii,"a",@progbits
	.sectionflags	@""
	.align	4
.nv.constant0._Z11randomArrayPii:
	.zero		908


//--------------------- SYMBOLS --------------------------

	.type		.nv.reservedSmem.offset0,@object
	.size		.nv.reservedSmem.offset0,0x4
